	.headerflags	@"EF_CUDA_TEXMODE_UNIFIED EF_CUDA_64BIT_ADDRESS EF_CUDA_ACCELERATORS EF_CUDA_SM90 EF_CUDA_VIRTUAL_SM(EF_CUDA_SM90)"
	.elftype	@"ET_EXEC"


//--------------------- .nv.info                  --------------------------
	.section	.nv.info,"",@"SHT_CUDA_INFO"
	.align	4


	//----- nvinfo : EIATTR_REGCOUNT
	.align		4
        /*0000*/ 	.byte	0x04, 0x2f
        /*0002*/ 	.short	(.L_3 - .L_2)
	.align		4
.L_2:
        /*0004*/ 	.word	index@(triton_poi_fused_cat_relu_50)
        /*0008*/ 	.word	0x00000044


	//----- nvinfo : EIATTR_MIN_STACK_SIZE
	.align		4
.L_3:
        /*000c*/ 	.byte	0x04, 0x12
        /*000e*/ 	.short	(.L_5 - .L_4)
	.align		4
.L_4:
        /*0010*/ 	.word	index@(triton_poi_fused_cat_relu_50)
        /*0014*/ 	.word	0x00000000


	//----- nvinfo : EIATTR_FRAME_SIZE
	.align		4
.L_5:
        /*0018*/ 	.byte	0x04, 0x11
        /*001a*/ 	.short	(.L_7 - .L_6)
	.align		4
.L_6:
        /*001c*/ 	.word	index@(triton_poi_fused_cat_relu_50)
        /*0020*/ 	.word	0x00000000


	//----- nvinfo : EIATTR_MIN_STACK_SIZE
	.align		4
.L_7:
        /*0024*/ 	.byte	0x04, 0x12
        /*0026*/ 	.short	(.L_9 - .L_8)
	.align		4
.L_8:
        /*0028*/ 	.word	index@(triton_poi_fused_cat_relu_50)
        /*002c*/ 	.word	0x00000000
.L_9:


//--------------------- .nv.info.triton_poi_fused_cat_relu_50 --------------------------
	.section	.nv.info.triton_poi_fused_cat_relu_50,"",@"SHT_CUDA_INFO"
	.sectionflags	@""
	.align	4


	//----- nvinfo : EIATTR_CUDA_API_VERSION
	.align		4
        /*0000*/ 	.byte	0x04, 0x37
        /*0002*/ 	.short	(.L_11 - .L_10)
.L_10:
        /*0004*/ 	.word	0x0000007c


	//----- nvinfo : EIATTR_KPARAM_INFO
	.align		4
.L_11:
        /*0008*/ 	.byte	0x04, 0x17
        /*000a*/ 	.short	(.L_13 - .L_12)
.L_12:
        /*000c*/ 	.word	0x00000000
        /*0010*/ 	.short	0x000d
        /*0012*/ 	.short	0x0064
        /*0014*/ 	.byte	0x00, 0xf0, 0x11, 0x00


	//----- nvinfo : EIATTR_KPARAM_INFO
	.align		4
.L_13:
        /*0018*/ 	.byte	0x04, 0x17
        /*001a*/ 	.short	(.L_15 - .L_14)
.L_14:
        /*001c*/ 	.word	0x00000000
        /*0020*/ 	.short	0x000c
        /*0022*/ 	.short	0x0060
        /*0024*/ 	.byte	0x00, 0xf0, 0x11, 0x00


	//----- nvinfo : EIATTR_KPARAM_INFO
	.align		4
.L_15:
        /*0028*/ 	.byte	0x04, 0x17
        /*002a*/ 	.short	(.L_17 - .L_16)
.L_16:
        /*002c*/ 	.word	0x00000000
        /*0030*/ 	.short	0x000b
        /*0032*/ 	.short	0x0058
        /*0034*/ 	.byte	0x00, 0xf4, 0x21, 0x00


	//----- nvinfo : EIATTR_KPARAM_INFO
	.align		4
.L_17:
        /*0038*/ 	.byte	0x04, 0x17
        /*003a*/ 	.short	(.L_19 - .L_18)
.L_18:
        /*003c*/ 	.word	0x00000000
        /*0040*/ 	.short	0x000a
        /*0042*/ 	.short	0x0050
        /*0044*/ 	.byte	0x00, 0xf4, 0x21, 0x00


	//----- nvinfo : EIATTR_KPARAM_INFO
	.align		4
.L_19:
        /*0048*/ 	.byte	0x04, 0x17
        /*004a*/ 	.short	(.L_21 - .L_20)
.L_20:
        /*004c*/ 	.word	0x00000000
        /*0050*/ 	.short	0x0009
        /*0052*/ 	.short	0x0048
        /*0054*/ 	.byte	0x00, 0xf4, 0x21, 0x00


	//----- nvinfo : EIATTR_KPARAM_INFO
	.align		4
.L_21:
        /*0058*/ 	.byte	0x04, 0x17
        /*005a*/ 	.short	(.L_23 - .L_22)
.L_22:
        /*005c*/ 	.word	0x00000000
        /*0060*/ 	.short	0x0008
        /*0062*/ 	.short	0x0040
        /*0064*/ 	.byte	0x00, 0xf4, 0x21, 0x00


	//----- nvinfo : EIATTR_KPARAM_INFO
	.align		4
.L_23:
        /*0068*/ 	.byte	0x04, 0x17
        /*006a*/ 	.short	(.L_25 - .L_24)
.L_24:
        /*006c*/ 	.word	0x00000000
        /*0070*/ 	.short	0x0007
        /*0072*/ 	.short	0x0038
        /*0074*/ 	.byte	0x00, 0xf4, 0x21, 0x00


	//----- nvinfo : EIATTR_KPARAM_INFO
	.align		4
.L_25:
        /*0078*/ 	.byte	0x04, 0x17
        /*007a*/ 	.short	(.L_27 - .L_26)
.L_26:
        /*007c*/ 	.word	0x00000000
        /*0080*/ 	.short	0x0006
        /*0082*/ 	.short	0x0030
        /*0084*/ 	.byte	0x00, 0xf4, 0x21, 0x00


	//----- nvinfo : EIATTR_KPARAM_INFO
	.align		4
.L_27:
        /*0088*/ 	.byte	0x04, 0x17
        /*008a*/ 	.short	(.L_29 - .L_28)
.L_28:
        /*008c*/ 	.word	0x00000000
        /*0090*/ 	.short	0x0005
        /*0092*/ 	.short	0x0028
        /*0094*/ 	.byte	0x00, 0xf4, 0x21, 0x00


	//----- nvinfo : EIATTR_KPARAM_INFO
	.align		4
.L_29:
        /*0098*/ 	.byte	0x04, 0x17
        /*009a*/ 	.short	(.L_31 - .L_30)
.L_30:
        /*009c*/ 	.word	0x00000000
        /*00a0*/ 	.short	0x0004
        /*00a2*/ 	.short	0x0020
        /*00a4*/ 	.byte	0x00, 0xf4, 0x21, 0x00


	//----- nvinfo : EIATTR_KPARAM_INFO
	.align		4
.L_31:
        /*00a8*/ 	.byte	0x04, 0x17
        /*00aa*/ 	.short	(.L_33 - .L_32)
.L_32:
        /*00ac*/ 	.word	0x00000000
        /*00b0*/ 	.short	0x0003
        /*00b2*/ 	.short	0x0018
        /*00b4*/ 	.byte	0x00, 0xf4, 0x21, 0x00


	//----- nvinfo : EIATTR_KPARAM_INFO
	.align		4
.L_33:
        /*00b8*/ 	.byte	0x04, 0x17
        /*00ba*/ 	.short	(.L_35 - .L_34)
.L_34:
        /*00bc*/ 	.word	0x00000000
        /*00c0*/ 	.short	0x0002
        /*00c2*/ 	.short	0x0010
        /*00c4*/ 	.byte	0x00, 0xf4, 0x21, 0x00


	//----- nvinfo : EIATTR_KPARAM_INFO
	.align		4
.L_35:
        /*00c8*/ 	.byte	0x04, 0x17
        /*00ca*/ 	.short	(.L_37 - .L_36)
.L_36:
        /*00cc*/ 	.word	0x00000000
        /*00d0*/ 	.short	0x0001
        /*00d2*/ 	.short	0x0008
        /*00d4*/ 	.byte	0x00, 0xf4, 0x21, 0x00


	//----- nvinfo : EIATTR_KPARAM_INFO
	.align		4
.L_37:
        /*00d8*/ 	.byte	0x04, 0x17
        /*00da*/ 	.short	(.L_39 - .L_38)
.L_38:
        /*00dc*/ 	.word	0x00000000
        /*00e0*/ 	.short	0x0000
        /*00e2*/ 	.short	0x0000
        /*00e4*/ 	.byte	0x00, 0xf4, 0x21, 0x00


	//----- nvinfo : EIATTR_SPARSE_MMA_MASK
	.align		4
.L_39:
        /*00e8*/ 	.byte	0x03, 0x50
        /*00ea*/ 	.short	0x0000


	//----- nvinfo : EIATTR_MAXREG_COUNT
	.align		4
        /*00ec*/ 	.byte	0x03, 0x1b
        /*00ee*/ 	.short	0x00ff


	//----- nvinfo : EIATTR_EXIT_INSTR_OFFSETS
	.align		4
        /*00f0*/ 	.byte	0x04, 0x1c
        /*00f2*/ 	.short	(.L_41 - .L_40)


	//   ....[0]....
.L_40:
        /*00f4*/ 	.word	0x00001b30


	//   ....[1]....
        /*00f8*/ 	.word	0x00001b50


	//----- nvinfo : EIATTR_REQNTID
	.align		4
.L_41:
        /*00fc*/ 	.byte	0x04, 0x10
        /*00fe*/ 	.short	(.L_43 - .L_42)
.L_42:
        /*0100*/ 	.word	0x00000080
        /*0104*/ 	.word	0x00000001
        /*0108*/ 	.word	0x00000001


	//----- nvinfo : EIATTR_CBANK_PARAM_SIZE
	.align		4
.L_43:
        /*010c*/ 	.byte	0x03, 0x19
        /*010e*/ 	.short	0x0068


	//----- nvinfo : EIATTR_PARAM_CBANK
	.align		4
        /*0110*/ 	.byte	0x04, 0x0a
        /*0112*/ 	.short	(.L_45 - .L_44)
	.align		4
.L_44:
        /*0114*/ 	.word	index@(.nv.constant0.triton_poi_fused_cat_relu_50)
        /*0118*/ 	.short	0x0210
        /*011a*/ 	.short	0x0068


	//----- nvinfo : EIATTR_SW_WAR
	.align		4
.L_45:
        /*011c*/ 	.byte	0x04, 0x36
        /*011e*/ 	.short	(.L_47 - .L_46)
.L_46:
        /*0120*/ 	.word	0x00000008
.L_47:


//--------------------- .nv.callgraph             --------------------------
	.section	.nv.callgraph,"",@"SHT_CUDA_CALLGRAPH"
	.align	4
	.sectionentsize	8
	.align		4
        /*0000*/ 	.word	0x00000000
	.align		4
        /*0004*/ 	.word	0xffffffff
	.align		4
        /*0008*/ 	.word	0x00000000
	.align		4
        /*000c*/ 	.word	0xfffffffe
	.align		4
        /*0010*/ 	.word	0x00000000
	.align		4
        /*0014*/ 	.word	0xfffffffd
	.align		4
        /*0018*/ 	.word	0x00000000
	.align		4
        /*001c*/ 	.word	0xfffffffc


//--------------------- .nv.constant4             --------------------------
	.section	.nv.constant4,"a",@progbits
	.align	8
	.align		8
.nv.constant4:
        /*0000*/ 	.dword	_$_str
	.align		8
        /*0008*/ 	.dword	_$_str_$_2


//--------------------- .text.triton_poi_fused_cat_relu_50 --------------------------
	.section	.text.triton_poi_fused_cat_relu_50,"ax",@progbits
	.align	128
        .global         triton_poi_fused_cat_relu_50
        .type           triton_poi_fused_cat_relu_50,@function
        .size           triton_poi_fused_cat_relu_50,(.L_x_1 - triton_poi_fused_cat_relu_50)
        .other          triton_poi_fused_cat_relu_50,@"STO_CUDA_ENTRY STV_DEFAULT"
triton_poi_fused_cat_relu_50:
.text.triton_poi_fused_cat_relu_50:
[----:B------:R-:W0:Y:S01]  /*0000*/  LDC R1, c[0x0][0x28] ;  /* 0x00000a00ff017b82 */ /* 0x000e220000000800 */
[----:B------:R-:W1:Y:S07]  /*0010*/  S2R R2, SR_TID.X ;  /* 0x0000000000027919 */ /* 0x000e6e0000002100 */
[----:B------:R-:W2:Y:S01]  /*0020*/  S2UR UR4, SR_CTAID.X ;  /* 0x00000000000479c3 */ /* 0x000ea20000002500 */
[----:B------:R-:W-:Y:S02]  /*0030*/  CS2R R16, SRZ ;  /* 0x0000000000107805 */ /* 0x000fe4000001ff00 */
[----:B------:R-:W-:Y:S01]  /*0040*/  CS2R R18, SRZ ;  /* 0x0000000000127805 */ /* 0x000fe2000001ff00 */
[----:B------:R-:W3:Y:S04]  /*0050*/  S2R R37, SR_CTAID.Y ;  /* 0x0000000000257919 */ /* 0x000ee80000002600 */
[----:B------:R-:W4:Y:S01]  /*0060*/  LDC.64 R6, c[0x0][0x248] ;  /* 0x00009200ff067b82 */ /* 0x000f220000000a00 */
[----:B------:R-:W-:-:S02]  /*0070*/  CS2R R24, SRZ ;  /* 0x0000000000187805 */ /* 0x000fc4000001ff00 */
[----:B------:R-:W-:-:S05]  /*0080*/  CS2R R26, SRZ ;  /* 0x00000000001a7805 */ /* 0x000fca000001ff00 */
[----:B------:R-:W5:Y:S01]  /*0090*/  LDC.64 R48, c[0x0][0x240] ;  /* 0x00009000ff307b82 */ /* 0x000f620000000a00 */
[----:B--2---:R-:W-:-:S07]  /*00a0*/  USHF.L.U32 UR4, UR4, 0x4, URZ ;  /* 0x0000000404047899 */ /* 0x004fce000800063f */
[----:B------:R-:W2:Y:S01]  /*00b0*/  LDC.64 R42, c[0x0][0x238] ;  /* 0x00008e00ff2a7b82 */ /* 0x000ea20000000a00 */
[----:B-1----:R-:W-:Y:S01]  /*00c0*/  IMAD.SHL.U32 R0, R2, 0x4, RZ ;  /* 0x0000000402007824 */ /* 0x002fe200078e00ff */
[----:B------:R-:W-:Y:S02]  /*00d0*/  SHF.R.U32.HI R3, RZ, 0x4, R2 ;  /* 0x00000004ff037819 */ /* 0x000fe40000011602 */
[----:B------:R-:W-:Y:S02]  /*00e0*/  CS2R R8, SRZ ;  /* 0x0000000000087805 */ /* 0x000fe4000001ff00 */
[----:B------:R-:W-:Y:S02]  /*00f0*/  CS2R R10, SRZ ;  /* 0x00000000000a7805 */ /* 0x000fe4000001ff00 */
[----:B------:R-:W-:Y:S02]  /*0100*/  CS2R R28, SRZ ;  /* 0x00000000001c7805 */ /* 0x000fe4000001ff00 */
[----:B------:R-:W-:-:S02]  /*0110*/  LOP3.LUT R0, R0, 0x3c, RZ, 0xc0, !PT ;  /* 0x0000003c00007812 */ /* 0x000fc400078ec0ff */
[----:B------:R-:W-:Y:S02]  /*0120*/  CS2R R30, SRZ ;  /* 0x00000000001e7805 */ /* 0x000fe4000001ff00 */
[----:B------:R-:W-:Y:S02]  /*0130*/  SGXT.U32 R3, R3, 0x3 ;  /* 0x000000030303781a */ /* 0x000fe40000000000 */
[----:B------:R-:W-:Y:S02]  /*0140*/  CS2R R32, SRZ ;  /* 0x0000000000207805 */ /* 0x000fe4000001ff00 */
[----:B------:R-:W-:Y:S01]  /*0150*/  CS2R R34, SRZ ;  /* 0x0000000000227805 */ /* 0x000fe2000001ff00 */
[----:B---3--:R-:W-:Y:S01]  /*0160*/  IMAD R37, R37, 0x40, R0 ;  /* 0x0000004025257824 */ /* 0x008fe200078e0200 */
[----:B------:R-:W-:Y:S01]  /*0170*/  LOP3.LUT R3, R3, UR4, RZ, 0xfc, !PT ;  /* 0x0000000403037c12 */ /* 0x000fe2000f8efcff */
[----:B------:R-:W-:Y:S01]  /*0180*/  ULDC.64 UR4, c[0x0][0x208] ;  /* 0x0000820000047ab9 */ /* 0x000fe20000000a00 */
[----:B------:R-:W-:Y:S01]  /*0190*/  CS2R R44, SRZ ;  /* 0x00000000002c7805 */ /* 0x000fe2000001ff00 */
[----:B------:R-:W-:Y:S01]  /*01a0*/  IMAD.HI R4, R37, 0x3e0f83e1, RZ ;  /* 0x3e0f83e125047827 */ /* 0x000fe200078e02ff */
[----:B------:R-:W-:-:S02]  /*01b0*/  ISETP.GE.AND P1, PT, R3, 0x10, PT ;  /* 0x000000100300780c */ /* 0x000fc40003f26270 */
[----:B------:R-:W-:Y:S01]  /*01c0*/  CS2R R46, SRZ ;  /* 0x00000000002e7805 */ /* 0x000fe2000001ff00 */
[----:B------:R-:W1:Y:S01]  /*01d0*/  LDC.64 R52, c[0x0][0x250] ;  /* 0x00009400ff347b82 */ /* 0x000e620000000a00 */
[----:B------:R-:W-:Y:S02]  /*01e0*/  SHF.R.U32.HI R5, RZ, 0x1f, R4 ;  /* 0x0000001fff057819 */ /* 0x000fe40000011604 */
[----:B------:R-:W-:Y:S02]  /*01f0*/  ISETP.LT.AND P2, PT, R37, 0x840, !P1 ;  /* 0x000008402500780c */ /* 0x000fe40004f41270 */
[----:B------:R-:W-:-:S03]  /*0200*/  LEA.HI.SX32 R4, R4, R5, 0x19 ;  /* 0x0000000504047211 */ /* 0x000fc600078fcaff */
[----:B------:R-:W3:Y:S02]  /*0210*/  LDC.64 R50, c[0x0][0x258] ;  /* 0x00009600ff327b82 */ /* 0x000ee40000000a00 */
[----:B------:R-:W-:-:S04]  /*0220*/  IMAD R2, R4, -0x210, R37 ;  /* 0xfffffdf004027824 */ /* 0x000fc800078e0225 */
[C---:B----4-:R-:W-:Y:S01]  /*0230*/  IMAD.WIDE R6, R2.reuse, 0x4, R6 ;  /* 0x0000000402067825 */ /* 0x050fe200078e0206 */
[----:B------:R-:W-:Y:S02]  /*0240*/  ISETP.GT.AND P3, PT, R2, 0x1b7, P2 ;  /* 0x000001b70200780c */ /* 0x000fe40001764270 */
[----:B------:R-:W-:Y:S02]  /*0250*/  CS2R R14, SRZ ;  /* 0x00000000000e7805 */ /* 0x000fe4000001ff00 */
[----:B------:R-:W-:Y:S02]  /*0260*/  CS2R R20, SRZ ;  /* 0x0000000000147805 */ /* 0x000fe4000001ff00 */
[----:B------:R-:W-:Y:S01]  /*0270*/  CS2R R22, SRZ ;  /* 0x0000000000167805 */ /* 0x000fe2000001ff00 */
[----:B------:R-:W4:Y:S08]  /*0280*/  LDC.64 R56, c[0x0][0x210] ;  /* 0x00008400ff387b82 */ /* 0x000f300000000a00 */
[----:B------:R-:W1:Y:S01]  /*0290*/  LDC.64 R60, c[0x0][0x230] ;  /* 0x00008c00ff3c7b82 */ /* 0x000e620000000a00 */
[----:B------:R-:W4:Y:S01]  /*02a0*/  @P3 LDG.E.EL.128 R16, desc[UR4][R6.64+-0x6e0] ;  /* 0xfff9200406103981 */ /* 0x000f22000c2e1d00 */
[----:B------:R-:W-:-:S02]  /*02b0*/  ISETP.GE.AND P0, PT, R37, 0x840, PT ;  /* 0x000008402500780c */ /* 0x000fc40003f06270 */
[----:B------:R-:W-:-:S04]  /*02c0*/  LOP3.LUT R0, R3, 0x8, RZ, 0xfc, !PT ;  /* 0x0000000803007812 */ /* 0x000fc800078efcff */
[----:B------:R-:W-:Y:S01]  /*02d0*/  ISETP.LT.AND P0, PT, R0, 0x10, !P0 ;  /* 0x000000100000780c */ /* 0x000fe20004701270 */
[----:B------:R-:W1:Y:S03]  /*02e0*/  LDC.64 R64, c[0x0][0x260] ;  /* 0x00009800ff407b82 */ /* 0x000e660000000a00 */
[----:B------:R-:W-:-:S13]  /*02f0*/  ISETP.GT.AND P4, PT, R2, 0x1b7, P0 ;  /* 0x000001b70200780c */ /* 0x000fda0000784270 */
[----:B------:R2:W4:Y:S01]  /*0300*/  @P4 LDG.E.EL.128 R24, desc[UR4][R6.64+-0x6e0] ;  /* 0xfff9200406184981 */ /* 0x000522000c2e1d00 */
[----:B------:R-:W-:Y:S02]  /*0310*/  IMAD R39, R4, 0x10, R3 ;  /* 0x0000001004277824 */ /* 0x000fe400078e0203 */
[----:B-----5:R-:W-:-:S04]  /*0320*/  IMAD.WIDE R48, R2, 0x4, R48 ;  /* 0x0000000402307825 */ /* 0x020fc800078e0230 */
[----:B------:R-:W-:Y:S01]  /*0330*/  IMAD R39, R39, 0x58, RZ ;  /* 0x0000005827277824 */ /* 0x000fe200078e02ff */
[----:B------:R-:W5:Y:S01]  /*0340*/  @P3 LDG.E.EL.128 R8, desc[UR4][R48.64+-0x6e0] ;  /* 0xfff9200430083981 */ /* 0x000f62000c2e1d00 */
[----:B------:R-:W-:-:S03]  /*0350*/  VIADD R0, R2, 0xfffffe48 ;  /* 0xfffffe4802007836 */ /* 0x000fc60000000000 */
[----:B------:R-:W5:Y:S01]  /*0360*/  @P4 LDG.E.EL.128 R44, desc[UR4][R48.64+-0x6e0] ;  /* 0xfff92004302c4981 */ /* 0x000f62000c2e1d00 */
[----:B0-2---:R-:W-:-:S04]  /*0370*/  IMAD.IADD R7, R39, 0x1, R0 ;  /* 0x0000000127077824 */ /* 0x005fc800078e0200 */
[----:B------:R-:W-:-:S05]  /*0380*/  IMAD.WIDE R12, R7, 0x4, R42 ;  /* 0x00000004070c7825 */ /* 0x000fca00078e022a */
[----:B------:R0:W2:Y:S01]  /*0390*/  @P3 LDG.E.EL.128 R28, desc[UR4][R12.64] ;  /* 0x000000040c1c3981 */ /* 0x0000a2000c2e1d00 */
[----:B------:R-:W-:-:S04]  /*03a0*/  VIADD R41, R39, 0x2c0 ;  /* 0x000002c027297836 */ /* 0x000fc80000000000 */
[----:B------:R-:W-:-:S04]  /*03b0*/  IMAD.IADD R6, R41, 0x1, R0 ;  /* 0x0000000129067824 */ /* 0x000fc800078e0200 */
[----:B------:R-:W-:-:S05]  /*03c0*/  IMAD.WIDE R42, R6, 0x4, R42 ;  /* 0x00000004062a7825 */ /* 0x000fca00078e022a */
[----:B------:R4:W2:Y:S01]  /*03d0*/  @P4 LDG.E.EL.128 R32, desc[UR4][R42.64] ;  /* 0x000000042a204981 */ /* 0x0008a2000c2e1d00 */
[----:B0-----:R-:W-:Y:S01]  /*03e0*/  CS2R R12, SRZ ;  /* 0x00000000000c7805 */ /* 0x001fe2000001ff00 */
[----:B-1----:R-:W-:-:S04]  /*03f0*/  IMAD.WIDE R52, R2, 0x4, R52 ;  /* 0x0000000402347825 */ /* 0x002fc800078e0234 */
[C---:B---3--:R-:W-:Y:S01]  /*0400*/  IMAD.WIDE R48, R2.reuse, 0x4, R50 ;  /* 0x0000000402307825 */ /* 0x048fe200078e0232 */
[----:B------:R-:W3:Y:S04]  /*0410*/  @P3 LDG.E.EL.128 R12, desc[UR4][R52.64+-0x6e0] ;  /* 0xfff92004340c3981 */ /* 0x000ee8000c2e1d00 */
[----:B------:R-:W2:Y:S01]  /*0420*/  @P3 LDG.E.EL.128 R20, desc[UR4][R48.64+-0x6e0] ;  /* 0xfff9200430143981 */ /* 0x000ea2000c2e1d00 */
[----:B------:R-:W-:Y:S01]  /*0430*/  IMAD.MOV.U32 R0, RZ, RZ, 0x3e800000 ;  /* 0x3e800000ff007424 */ /* 0x000fe200078e00ff */
[----:B------:R-:W-:-:S04]  /*0440*/  ISETP.LT.AND P1, PT, R2, 0x58, !P1 ;  /* 0x000000580200780c */ /* 0x000fc80004f21270 */
[----:B------:R-:W-:Y:S02]  /*0450*/  ISETP.LT.AND P1, PT, R37, 0x840, P1 ;  /* 0x000008402500780c */ /* 0x000fe40000f21270 */
[----:B----4-:R-:W-:-:S05]  /*0460*/  SEL R5, R16, RZ, P3 ;  /* 0x000000ff10057207 */ /* 0x010fca0001800000 */
[----:B------:R-:W-:Y:S01]  /*0470*/  FADD R5, R5, 0.0010000000474974513054 ;  /* 0x3a83126f05057421 */ /* 0x000fe20000000000 */
[----:B------:R-:W-:-:S03]  /*0480*/  SEL R17, R17, RZ, P3 ;  /* 0x000000ff11117207 */ /* 0x000fc60001800000 */
[----:B------:R-:W0:Y:S02]  /*0490*/  MUFU.SQRT R42, R5 ;  /* 0x00000005002a7308 */ /* 0x000e240000002000 */
[----:B------:R-:W-:Y:S01]  /*04a0*/  FADD R36, R17, 0.0010000000474974513054 ;  /* 0x3a83126f11247421 */ /* 0x000fe20000000000 */
[----:B------:R-:W-:-:S05]  /*04b0*/  SEL R18, R18, RZ, P3 ;  /* 0x000000ff12127207 */ /* 0x000fca0001800000 */
[----:B------:R-:W1:Y:S01]  /*04c0*/  MUFU.SQRT R36, R36 ;  /* 0x0000002400247308 */ /* 0x000e620000002000 */
[C---:B0-----:R-:W-:Y:S02]  /*04d0*/  FSETP.GT.AND P6, PT, R42.reuse, 8.50705917302346158658e+37, PT ;  /* 0x7e8000002a00780b */ /* 0x041fe40003fc4000 */
[----:B------:R-:W-:Y:S01]  /*04e0*/  FSETP.GEU.AND P5, PT, R42, 1.175494350822287508e-38, PT ;  /* 0x008000002a00780b */ /* 0x000fe20003fae000 */
[----:B------:R-:W-:Y:S01]  /*04f0*/  FADD R43, R18, 0.0010000000474974513054 ;  /* 0x3a83126f122b7421 */ /* 0x000fe20000000000 */
[----:B------:R-:W-:Y:S02]  /*0500*/  FSEL R16, R0, 1, P6 ;  /* 0x3f80000000107808 */ /* 0x000fe40003000000 */
[----:B------:R-:W-:-:S03]  /*0510*/  SEL R19, R19, RZ, P3 ;  /* 0x000000ff13137207 */ /* 0x000fc60001800000 */
[----:B------:R-:W0:Y:S04]  /*0520*/  MUFU.SQRT R43, R43 ;  /* 0x0000002b002b7308 */ /* 0x000e280000002000 */
[----:B------:R-:W-:Y:S01]  /*0530*/  @P6 FMUL R42, R42, 0.25 ;  /* 0x3e8000002a2a6820 */ /* 0x000fe20000400000 */
[----:B-1----:R-:W-:Y:S01]  /*0540*/  FSETP.GT.AND P6, PT, R36, 8.50705917302346158658e+37, PT ;  /* 0x7e8000002400780b */ /* 0x002fe20003fc4000 */
[----:B------:R-:W-:Y:S02]  /*0550*/  @!P5 FMUL R16, R16, 16777216 ;  /* 0x4b8000001010d820 */ /* 0x000fe40000400000 */
[----:B------:R-:W-:Y:S01]  /*0560*/  @!P5 FMUL R42, R42, 16777216 ;  /* 0x4b8000002a2ad820 */ /* 0x000fe20000400000 */
[----:B------:R-:W-:Y:S01]  /*0570*/  FSETP.GEU.AND P5, PT, R36, 1.175494350822287508e-38, PT ;  /* 0x008000002400780b */ /* 0x000fe20003fae000 */
[----:B------:R-:W-:Y:S01]  /*0580*/  FADD R40, R19, 0.0010000000474974513054 ;  /* 0x3a83126f13287421 */ /* 0x000fe20000000000 */
[----:B------:R-:W-:-:S05]  /*0590*/  FSEL R17, R0, 1, P6 ;  /* 0x3f80000000117808 */ /* 0x000fca0003000000 */
[----:B------:R-:W1:Y:S02]  /*05a0*/  MUFU.SQRT R40, R40 ;  /* 0x0000002800287308 */ /* 0x000e640000002000 */
[----:B------:R-:W-:Y:S01]  /*05b0*/  @P6 FMUL R36, R36, 0.25 ;  /* 0x3e80000024246820 */ /* 0x000fe20000400000 */
[----:B0-----:R-:W-:Y:S02]  /*05c0*/  FSETP.GT.AND P6, PT, R43, 8.50705917302346158658e+37, PT ;  /* 0x7e8000002b00780b */ /* 0x001fe40003fc4000 */
[----:B------:R-:W-:Y:S01]  /*05d0*/  SEL R24, R24, RZ, P4 ;  /* 0x000000ff18187207 */ /* 0x000fe20002000000 */
[----:B------:R-:W-:Y:S01]  /*05e0*/  @!P5 FMUL R36, R36, 16777216 ;  /* 0x4b8000002424d820 */ /* 0x000fe20000400000 */
[----:B------:R-:W-:Y:S01]  /*05f0*/  @!P5 FMUL R17, R17, 16777216 ;  /* 0x4b8000001111d820 */ /* 0x000fe20000400000 */
[----:B------:R-:W-:Y:S02]  /*0600*/  FSETP.GEU.AND P5, PT, R43, 1.175494350822287508e-38, PT ;  /* 0x008000002b00780b */ /* 0x000fe40003fae000 */
[----:B------:R-:W-:Y:S01]  /*0610*/  FADD R24, R24, 0.0010000000474974513054 ;  /* 0x3a83126f18187421 */ /* 0x000fe20000000000 */
[----:B------:R-:W-:-:S03]  /*0620*/  FSEL R18, R0, 1, P6 ;  /* 0x3f80000000127808 */ /* 0x000fc60003000000 */
[----:B------:R-:W0:Y:S02]  /*0630*/  MUFU.SQRT R38, R24 ;  /* 0x0000001800267308 */ /* 0x000e240000002000 */
[----:B------:R-:W-:Y:S01]  /*0640*/  @P6 FMUL R43, R43, 0.25 ;  /* 0x3e8000002b2b6820 */ /* 0x000fe20000400000 */
[----:B-1----:R-:W-:Y:S02]  /*0650*/  FSETP.GT.AND P6, PT, R40, 8.50705917302346158658e+37, PT ;  /* 0x7e8000002800780b */ /* 0x002fe40003fc4000 */
[----:B------:R-:W-:Y:S02]  /*0660*/  SEL R25, R25, RZ, P4 ;  /* 0x000000ff19197207 */ /* 0x000fe40002000000 */
[----:B------:R-:W-:Y:S01]  /*0670*/  @!P5 FMUL R43, R43, 16777216 ;  /* 0x4b8000002b2bd820 */ /* 0x000fe20000400000 */
[----:B------:R-:W-:Y:S01]  /*0680*/  @!P5 FMUL R18, R18, 16777216 ;  /* 0x4b8000001212d820 */ /* 0x000fe20000400000 */
[----:B------:R-:W-:Y:S02]  /*0690*/  FSETP.GEU.AND P5, PT, R40, 1.175494350822287508e-38, PT ;  /* 0x008000002800780b */ /* 0x000fe40003fae000 */
[----:B------:R-:W-:Y:S01]  /*06a0*/  SEL R5, R26, RZ, P4 ;  /* 0x000000ff1a057207 */ /* 0x000fe20002000000 */
[----:B------:R-:W-:Y:S01]  /*06b0*/  FADD R26, R25, 0.0010000000474974513054 ;  /* 0x3a83126f191a7421 */ /* 0x000fe20000000000 */
[----:B------:R-:W-:-:S03]  /*06c0*/  FSEL R19, R0, 1, P6 ;  /* 0x3f80000000137808 */ /* 0x000fc60003000000 */
[----:B------:R-:W-:Y:S01]  /*06d0*/  @P6 FMUL R40, R40, 0.25 ;  /* 0x3e80000028286820 */ /* 0x000fe20000400000 */
[----:B0-----:R-:W-:Y:S01]  /*06e0*/  FSETP.GT.AND P6, PT, R38, 8.50705917302346158658e+37, PT ;  /* 0x7e8000002600780b */ /* 0x001fe20003fc4000 */
[----:B------:R-:W0:Y:S04]  /*06f0*/  MUFU.SQRT R26, R26 ;  /* 0x0000001a001a7308 */ /* 0x000e280000002000 */
[----:B------:R-:W-:Y:S01]  /*0700*/  @!P5 FMUL R40, R40, 16777216 ;  /* 0x4b8000002828d820 */ /* 0x000fe20000400000 */
[----:B------:R-:W-:Y:S01]  /*0710*/  @!P5 FMUL R19, R19, 16777216 ;  /* 0x4b8000001313d820 */ /* 0x000fe20000400000 */
[----:B------:R-:W-:Y:S01]  /*0720*/  FSETP.GEU.AND P5, PT, R38, 1.175494350822287508e-38, PT ;  /* 0x008000002600780b */ /* 0x000fe20003fae000 */
[----:B------:R-:W-:Y:S01]  /*0730*/  FADD R25, R5, 0.0010000000474974513054 ;  /* 0x3a83126f05197421 */ /* 0x000fe20000000000 */
[----:B------:R-:W-:-:S04]  /*0740*/  FSEL R5, R0, 1, P6 ;  /* 0x3f80000000057808 */ /* 0x000fc80003000000 */
[----:B------:R-:W-:Y:S01]  /*0750*/  @P6 FMUL R38, R38, 0.25 ;  /* 0x3e80000026266820 */ /* 0x000fe20000400000 */
[----:B------:R-:W1:Y:S01]  /*0760*/  MUFU.SQRT R25, R25 ;  /* 0x0000001900197308 */ /* 0x000e620000002000 */
[----:B0-----:R-:W-:Y:S02]  /*0770*/  FSETP.GT.AND P6, PT, R26, 8.50705917302346158658e+37, PT ;  /* 0x7e8000001a00780b */ /* 0x001fe40003fc4000 */
[----:B------:R-:W-:-:S03]  /*0780*/  SEL R27, R27, RZ, P4 ;  /* 0x000000ff1b1b7207 */ /* 0x000fc60002000000 */
[----:B------:R-:W-:Y:S01]  /*0790*/  @!P5 FMUL R38, R38, 16777216 ;  /* 0x4b8000002626d820 */ /* 0x000fe20000400000 */
[----:B------:R-:W-:Y:S01]  /*07a0*/  @!P5 FMUL R5, R5, 16777216 ;  /* 0x4b8000000505d820 */ /* 0x000fe20000400000 */
[----:B------:R-:W-:Y:S01]  /*07b0*/  FSETP.GEU.AND P5, PT, R26, 1.175494350822287508e-38, PT ;  /* 0x008000001a00780b */ /* 0x000fe20003fae000 */
[----:B------:R-:W-:Y:S01]  /*07c0*/  FADD R24, R27, 0.0010000000474974513054 ;  /* 0x3a83126f1b187421 */ /* 0x000fe20000000000 */
[----:B-----5:R-:W-:Y:S02]  /*07d0*/  SEL R50, R10, RZ, P3 ;  /* 0x000000ff0a327207 */ /* 0x020fe40001800000 */
[----:B------:R-:W-:-:S03]  /*07e0*/  FSEL R10, R0, 1, P6 ;  /* 0x3f800000000a7808 */ /* 0x000fc60003000000 */
[----:B------:R-:W0:Y:S01]  /*07f0*/  MUFU.SQRT R24, R24 ;  /* 0x0000001800187308 */ /* 0x000e220000002000 */
[----:B------:R-:W-:Y:S01]  /*0800*/  @P6 FMUL R26, R26, 0.25 ;  /* 0x3e8000001a1a6820 */ /* 0x000fe20000400000 */
[----:B-1----:R-:W-:-:S04]  /*0810*/  FSETP.GT.AND P6, PT, R25, 8.50705917302346158658e+37, PT ;  /* 0x7e8000001900780b */ /* 0x002fc80003fc4000 */
[----:B------:R-:W-:Y:S01]  /*0820*/  @!P5 FMUL R26, R26, 16777216 ;  /* 0x4b8000001a1ad820 */ /* 0x000fe20000400000 */
[----:B------:R-:W-:Y:S01]  /*0830*/  @!P5 FMUL R10, R10, 16777216 ;  /* 0x4b8000000a0ad820 */ /* 0x000fe20000400000 */
[----:B------:R-:W-:Y:S02]  /*0840*/  FSETP.GEU.AND P5, PT, R25, 1.175494350822287508e-38, PT ;  /* 0x008000001900780b */ /* 0x000fe40003fae000 */
[----:B--2---:R-:W-:Y:S02]  /*0850*/  SEL R58, R28, RZ, P3 ;  /* 0x000000ff1c3a7207 */ /* 0x004fe40001800000 */
[----:B------:R-:W-:Y:S02]  /*0860*/  SEL R28, R29, RZ, P3 ;  /* 0x000000ff1d1c7207 */ /* 0x000fe40001800000 */
[----:B------:R-:W-:Y:S01]  /*0870*/  SEL R29, R8, RZ, P3 ;  /* 0x000000ff081d7207 */ /* 0x000fe20001800000 */
[----:B------:R-:W-:Y:S01]  /*0880*/  @P6 FMUL R25, R25, 0.25 ;  /* 0x3e80000019196820 */ /* 0x000fe20000400000 */
[----:B------:R-:W-:-:S02]  /*0890*/  FSEL R8, R0, 1, P6 ;  /* 0x3f80000000087808 */ /* 0x000fc40003000000 */
[----:B0-----:R-:W-:-:S03]  /*08a0*/  FSETP.GT.AND P6, PT, R24, 8.50705917302346158658e+37, PT ;  /* 0x7e8000001800780b */ /* 0x001fc60003fc4000 */
[----:B------:R-:W-:Y:S01]  /*08b0*/  @!P5 FMUL R25, R25, 16777216 ;  /* 0x4b8000001919d820 */ /* 0x000fe20000400000 */
[----:B------:R-:W-:Y:S01]  /*08c0*/  @!P5 FMUL R8, R8, 16777216 ;  /* 0x4b8000000808d820 */ /* 0x000fe20000400000 */
[----:B------:R-:W-:Y:S01]  /*08d0*/  FSETP.GEU.AND P5, PT, R24, 1.175494350822287508e-38, PT ;  /* 0x008000001800780b */ /* 0x000fe20003fae000 */
[----:B------:R-:W0:Y:S01]  /*08e0*/  MUFU.RCP R36, R36 ;  /* 0x0000002400247308 */ /* 0x000e220000001000 */
[----:B------:R-:W-:Y:S02]  /*08f0*/  SEL R54, R11, RZ, P3 ;  /* 0x000000ff0b367207 */ /* 0x000fe40001800000 */
[----:B------:R-:W-:-:S04]  /*0900*/  SEL R31, R31, RZ, P3 ;  /* 0x000000ff1f1f7207 */ /* 0x000fc80001800000 */
[----:B------:R-:W-:Y:S01]  /*0910*/  @P6 FMUL R24, R24, 0.25 ;  /* 0x3e80000018186820 */ /* 0x000fe20000400000 */
[----:B------:R-:W1:Y:S01]  /*0920*/  MUFU.RCP R25, R25 ;  /* 0x0000001900197308 */ /* 0x000e620000001000 */
[----:B------:R-:W-:-:S03]  /*0930*/  SEL R37, R9, RZ, P3 ;  /* 0x000000ff09257207 */ /* 0x000fc60001800000 */
[----:B------:R-:W-:Y:S01]  /*0940*/  @!P5 FMUL R24, R24, 16777216 ;  /* 0x4b8000001818d820 */ /* 0x000fe20000400000 */
[----:B------:R-:W-:Y:S01]  /*0950*/  FADD R9, R31, -R54 ;  /* 0x800000361f097221 */ /* 0x000fe20000000000 */
[----:B------:R-:W-:Y:S02]  /*0960*/  SEL R35, R35, RZ, P4 ;  /* 0x000000ff23237207 */ /* 0x000fe40002000000 */
[----:B------:R2:W-:Y:S01]  /*0970*/  MUFU.RCP R27, R42 ;  /* 0x0000002a001b7308 */ /* 0x0005e20000001000 */
[----:B------:R-:W-:Y:S01]  /*0980*/  SEL R32, R32, RZ, P4 ;  /* 0x000000ff20207207 */ /* 0x000fe20002000000 */
[----:B------:R-:W-:Y:S01]  /*0990*/  FADD R58, R58, -R29 ;  /* 0x8000001d3a3a7221 */ /* 0x000fe20000000000 */
[----:B------:R-:W-:Y:S01]  /*09a0*/  SEL R31, R44, RZ, P4 ;  /* 0x000000ff2c1f7207 */ /* 0x000fe20002000000 */
[----:B------:R-:W4:Y:S04]  /*09b0*/  LDC.64 R54, c[0x0][0x218] ;  /* 0x00008600ff367b82 */ /* 0x000f280000000a00 */
[----:B------:R-:W5:Y:S01]  /*09c0*/  MUFU.RCP R38, R38 ;  /* 0x0000002600267308 */ /* 0x000f620000001000 */
[----:B--2---:R-:W-:-:S07]  /*09d0*/  SEL R42, R47, RZ, P4 ;  /* 0x000000ff2f2a7207 */ /* 0x004fce0002000000 */
[----:B------:R-:W2:Y:S08]  /*09e0*/  MUFU.RCP R40, R40 ;  /* 0x0000002800287308 */ /* 0x000eb00000001000 */
[----:B------:R-:W0:Y:S01]  /*09f0*/  MUFU.RCP R24, R24 ;  /* 0x0000001800187308 */ /* 0x000e220000001000 */
[----:B------:R-:W-:-:S07]  /*0a00*/  FADD R28, R28, -R37 ;  /* 0x800000251c1c7221 */ /* 0x000fce0000000000 */
[----:B------:R0:W2:Y:S01]  /*0a10*/  MUFU.RCP R29, R26 ;  /* 0x0000001a001d7308 */ /* 0x0000a20000001000 */
[----:B------:R-:W-:Y:S02]  /*0a20*/  SEL R34, R34, RZ, P4 ;  /* 0x000000ff22227207 */ /* 0x000fe40002000000 */
[----:B------:R-:W-:Y:S01]  /*0a30*/  SEL R37, R46, RZ, P4 ;  /* 0x000000ff2e257207 */ /* 0x000fe20002000000 */
[----:B0-----:R-:W-:Y:S01]  /*0a40*/  FADD R26, R35, -R42 ;  /* 0x8000002a231a7221 */ /* 0x001fe20000000000 */
[----:B------:R-:W-:Y:S01]  /*0a50*/  FADD R42, R32, -R31 ;  /* 0x8000001f202a7221 */ /* 0x000fe20000000000 */
[----:B------:R-:W-:Y:S01]  /*0a60*/  FMUL R31, R36, R17 ;  /* 0x00000011241f7220 */ /* 0x000fe20000400000 */
[----:B------:R-:W-:Y:S01]  /*0a70*/  FSEL R17, R0, 1, P6 ;  /* 0x3f80000000117808 */ /* 0x000fe20003000000 */
[----:B------:R-:W0:Y:S01]  /*0a80*/  MUFU.RCP R43, R43 ;  /* 0x0000002b002b7308 */ /* 0x000e220000001000 */
[----:B-1----:R-:W-:Y:S01]  /*0a90*/  FMUL R8, R25, R8 ;  /* 0x0000000819087220 */ /* 0x002fe20000400000 */
[----:B-----5:R-:W-:Y:S01]  /*0aa0*/  FMUL R5, R38, R5 ;  /* 0x0000000526057220 */ /* 0x020fe20000400000 */
[----:B------:R-:W-:-:S02]  /*0ab0*/  IMAD.IADD R25, R2, 0x1, R39 ;  /* 0x0000000102197824 */ /* 0x000fc400078e0227 */
[----:B------:R-:W-:Y:S01]  /*0ac0*/  @!P5 FMUL R17, R17, 16777216 ;  /* 0x4b8000001111d820 */ /* 0x000fe20000400000 */
[----:B------:R-:W-:Y:S01]  /*0ad0*/  SEL R11, R30, RZ, P3 ;  /* 0x000000ff1e0b7207 */ /* 0x000fe20001800000 */
[----:B------:R-:W-:Y:S01]  /*0ae0*/  FADD R37, R34, -R37 ;  /* 0x8000002522257221 */ /* 0x000fe20000000000 */
[----:B------:R-:W-:Y:S01]  /*0af0*/  SEL R30, R33, RZ, P4 ;  /* 0x000000ff211e7207 */ /* 0x000fe20002000000 */
[----:B--2---:R-:W-:Y:S01]  /*0b00*/  FMUL R40, R40, R19 ;  /* 0x0000001328287220 */ /* 0x004fe20000400000 */
[----:B------:R-:W-:Y:S01]  /*0b10*/  FMUL R17, R24, R17 ;  /* 0x0000001118117220 */ /* 0x000fe20000400000 */
[----:B------:R-:W-:Y:S02]  /*0b20*/  CS2R R32, SRZ ;  /* 0x0000000000207805 */ /* 0x000fe4000001ff00 */
[----:B------:R-:W-:Y:S01]  /*0b30*/  CS2R R34, SRZ ;  /* 0x0000000000227805 */ /* 0x000fe2000001ff00 */
[----:B------:R-:W-:Y:S01]  /*0b40*/  FMUL R42, R5, R42 ;  /* 0x0000002a052a7220 */ /* 0x000fe20000400000 */
[----:B------:R-:W-:Y:S01]  /*0b50*/  IMAD.WIDE R24, R25, 0x4, R56 ;  /* 0x0000000419187825 */ /* 0x000fe200078e0238 */
[----:B------:R-:W-:-:S03]  /*0b60*/  SEL R45, R45, RZ, P4 ;  /* 0x000000ff2d2d7207 */ /* 0x000fc60002000000 */
[----:B------:R-:W-:Y:S01]  /*0b70*/  FMUL R27, R27, R16 ;  /* 0x000000101b1b7220 */ /* 0x000fe20000400000 */
[C---:B------:R-:W-:Y:S02]  /*0b80*/  VIADD R5, R2.reuse, 0xffffffa8 ;  /* 0xffffffa802057836 */ /* 0x040fe40000000000 */
[----:B------:R-:W-:Y:S02]  /*0b90*/  VIADD R44, R2, 0xfffffea0 ;  /* 0xfffffea0022c7836 */ /* 0x000fe40000000000 */
[----:B------:R-:W-:Y:S01]  /*0ba0*/  FMUL R40, R40, R9 ;  /* 0x0000000928287220 */ /* 0x000fe20000400000 */
[----:B------:R-:W-:Y:S01]  /*0bb0*/  FMUL R37, R8, R37 ;  /* 0x0000002508257220 */ /* 0x000fe20000400000 */
[----:B------:R-:W-:Y:S01]  /*0bc0*/  FMUL R58, R27, R58 ;  /* 0x0000003a1b3a7220 */ /* 0x000fe20000400000 */
[----:B------:R-:W1:Y:S01]  /*0bd0*/  LDC.64 R8, c[0x0][0x220] ;  /* 0x00008800ff087b82 */ /* 0x000e620000000a00 */
[----:B------:R2:W5:Y:S01]  /*0be0*/  @P1 LDG.E.EL.128 R32, desc[UR4][R24.64] ;  /* 0x0000000418201981 */ /* 0x000562000c2e1d00 */
[----:B------:R-:W-:-:S02]  /*0bf0*/  IMAD.IADD R51, R39, 0x1, R5 ;  /* 0x0000000127337824 */ /* 0x000fc400078e0205 */
[----:B------:R-:W-:Y:S01]  /*0c00*/  FADD R30, R30, -R45 ;  /* 0x8000002d1e1e7221 */ /* 0x000fe20000000000 */
[----:B------:R-:W-:Y:S02]  /*0c10*/  IMAD.IADD R63, R39, 0x1, R44 ;  /* 0x00000001273f7824 */ /* 0x000fe400078e022c */
[----:B------:R-:W-:Y:S01]  /*0c20*/  FMUL R29, R29, R10 ;  /* 0x0000000a1d1d7220 */ /* 0x000fe20000400000 */
[----:B------:R-:W-:Y:S02]  /*0c30*/  IMAD.IADD R27, R41, 0x1, R5 ;  /* 0x00000001291b7824 */ /* 0x000fe400078e0205 */
[----:B------:R-:W-:Y:S01]  /*0c40*/  FADD R11, R11, -R50 ;  /* 0x800000320b0b7221 */ /* 0x000fe20000000000 */
[----:B0-----:R-:W-:Y:S01]  /*0c50*/  FMUL R18, R43, R18 ;  /* 0x000000122b127220 */ /* 0x001fe20000400000 */
[----:B--2---:R-:W-:Y:S02]  /*0c60*/  IMAD.IADD R25, R41, 0x1, R44 ;  /* 0x0000000129197824 */ /* 0x004fe400078e022c */
[----:B------:R-:W-:Y:S01]  /*0c70*/  FMUL R43, R31, R28 ;  /* 0x0000001c1f2b7220 */ /* 0x000fe20000400000 */
[----:B----4-:R-:W-:-:S04]  /*0c80*/  IMAD.WIDE R50, R51, 0x4, R54 ;  /* 0x0000000433327825 */ /* 0x010fc800078e0236 */
[----:B------:R-:W-:Y:S01]  /*0c90*/  FMUL R36, R29, R30 ;  /* 0x0000001e1d247220 */ /* 0x000fe20000400000 */
[----:B------:R-:W-:Y:S01]  /*0ca0*/  FMUL R38, R17, R26 ;  /* 0x0000001a11267220 */ /* 0x000fe20000400000 */
[----:B------:R-:W-:Y:S01]  /*0cb0*/  IMAD.WIDE R62, R63, 0x4, R60 ;  /* 0x000000043f3e7825 */ /* 0x000fe200078e023c */
[----:B------:R-:W-:Y:S02]  /*0cc0*/  CS2R R28, SRZ ;  /* 0x00000000001c7805 */ /* 0x000fe4000001ff00 */
[----:B------:R-:W-:Y:S01]  /*0cd0*/  CS2R R30, SRZ ;  /* 0x00000000001e7805 */ /* 0x000fe2000001ff00 */
[----:B------:R-:W-:Y:S01]  /*0ce0*/  IMAD.WIDE R54, R27, 0x4, R54 ;  /* 0x000000041b367825 */ /* 0x000fe200078e0236 */
[----:B------:R-:W-:-:S03]  /*0cf0*/  CS2R R26, SRZ ;  /* 0x00000000001a7805 */ /* 0x000fc6000001ff00 */
[----:B------:R-:W-:Y:S01]  /*0d00*/  IMAD.WIDE R60, R25, 0x4, R60 ;  /* 0x00000004193c7825 */ /* 0x000fe200078e023c */
[----:B------:R-:W-:Y:S01]  /*0d10*/  CS2R R24, SRZ ;  /* 0x0000000000187805 */ /* 0x000fe2000001ff00 */
[----:B------:R0:W2:Y:S02]  /*0d20*/  @P4 LDG.E.EL.128 R28, desc[UR4][R52.64+-0x6e0] ;  /* 0xfff92004341c4981 */ /* 0x0000a4000c2e1d00 */
[----:B------:R-:W-:-:S03]  /*0d30*/  VIADD R0, R2, 0xffffff50 ;  /* 0xffffff5002007836 */ /* 0x000fc60000000000 */
[----:B------:R-:W4:Y:S01]  /*0d40*/  @P4 LDG.E.EL.128 R24, desc[UR4][R48.64+-0x6e0] ;  /* 0xfff9200430184981 */ /* 0x000f22000c2e1d00 */
[--C-:B------:R-:W-:Y:S02]  /*0d50*/  IMAD.IADD R47, R39, 0x1, R0.reuse ;  /* 0x00000001272f7824 */ /* 0x100fe400078e0200 */
[----:B------:R-:W-:Y:S01]  /*0d60*/  IMAD.IADD R59, R41, 0x1, R0 ;  /* 0x00000001293b7824 */ /* 0x000fe200078e0200 */
[----:B------:R-:W-:Y:S01]  /*0d70*/  ISETP.LT.AND P6, PT, R2, 0x58, P0 ;  /* 0x000000580200780c */ /* 0x000fe200007c1270 */
[----:B-1----:R-:W-:Y:S01]  /*0d80*/  IMAD.WIDE R46, R47, 0x4, R8 ;  /* 0x000000042f2e7825 */ /* 0x002fe200078e0208 */
[----:B---3--:R-:W-:-:S03]  /*0d90*/  SEL R15, R15, RZ, P3 ;  /* 0x000000ff0f0f7207 */ /* 0x008fc60001800000 */
[----:B------:R-:W-:Y:S01]  /*0da0*/  FMUL R45, R18, R11 ;  /* 0x0000000b122d7220 */ /* 0x000fe20000400000 */
[----:B0-----:R-:W-:Y:S01]  /*0db0*/  IMAD.WIDE R52, R59, 0x4, R8 ;  /* 0x000000043b347825 */ /* 0x001fe200078e0208 */
[----:B------:R-:W-:-:S03]  /*0dc0*/  SEL R8, R23, RZ, P3 ;  /* 0x000000ff17087207 */ /* 0x000fc60001800000 */
[----:B------:R-:W-:Y:S01]  /*0dd0*/  IMAD.IADD R11, R2, 0x1, R41 ;  /* 0x00000001020b7824 */ /* 0x000fe200078e0229 */
[----:B------:R-:W-:Y:S02]  /*0de0*/  CS2R R16, SRZ ;  /* 0x0000000000107805 */ /* 0x000fe4000001ff00 */
[----:B------:R-:W-:Y:S01]  /*0df0*/  CS2R R18, SRZ ;  /* 0x0000000000127805 */ /* 0x000fe2000001ff00 */
[----:B------:R-:W-:Y:S01]  /*0e00*/  FFMA R40, R15, R40, R8 ;  /* 0x000000280f287223 */ /* 0x000fe20000000008 */
[----:B------:R-:W-:Y:S01]  /*0e10*/  IMAD.WIDE R10, R11, 0x4, R56 ;  /* 0x000000040b0a7825 */ /* 0x000fe200078e0238 */
[----:B------:R-:W-:Y:S02]  /*0e20*/  SEL R8, R13, RZ, P3 ;  /* 0x000000ff0d087207 */ /* 0x000fe40001800000 */
[----:B------:R-:W-:Y:S02]  /*0e30*/  SEL R14, R14, RZ, P3 ;  /* 0x000000ff0e0e7207 */ /* 0x000fe40001800000 */
[----:B------:R-:W-:Y:S01]  /*0e40*/  SEL R9, R22, RZ, P3 ;  /* 0x000000ff16097207 */ /* 0x000fe20001800000 */
[----:B------:R0:W3:Y:S01]  /*0e50*/  @P6 LDG.E.EL.128 R16, desc[UR4][R10.64] ;  /* 0x000000040a106981 */ /* 0x0000e2000c2e1d00 */
[----:B------:R-:W-:Y:S01]  /*0e60*/  SEL R21, R21, RZ, P3 ;  /* 0x000000ff15157207 */ /* 0x000fe20001800000 */
[----:B------:R-:W-:-:S04]  /*0e70*/  IMAD.WIDE R22, R7, 0x4, R64 ;  /* 0x0000000407167825 */ /* 0x000fc800078e0240 */
[----:B------:R-:W-:Y:S01]  /*0e80*/  FFMA R45, R14, R45, R9 ;  /* 0x0000002d0e2d7223 */ /* 0x000fe20000000009 */
[----:B------:R-:W-:Y:S01]  /*0e90*/  FFMA R43, R8, R43, R21 ;  /* 0x0000002b082b7223 */ /* 0x000fe20000000015 */
[----:B------:R-:W-:Y:S02]  /*0ea0*/  CS2R R8, SRZ ;  /* 0x0000000000087805 */ /* 0x000fe4000001ff00 */
[----:B0-----:R-:W-:-:S06]  /*0eb0*/  CS2R R10, SRZ ;  /* 0x00000000000a7805 */ /* 0x001fcc000001ff00 */
[----:B------:R0:W3:Y:S01]  /*0ec0*/  @P3 LDG.E.EL.128 R8, desc[UR4][R22.64] ;  /* 0x0000000416083981 */ /* 0x0000e2000c2e1d00 */
[----:B------:R-:W-:Y:S02]  /*0ed0*/  SEL R7, R12, RZ, P3 ;  /* 0x000000ff0c077207 */ /* 0x000fe40001800000 */
[----:B------:R-:W-:Y:S02]  /*0ee0*/  ISETP.LT.U32.AND P5, PT, R44, 0x58, P2 ;  /* 0x000000582c00780c */ /* 0x000fe400017a1070 */
[----:B------:R-:W-:Y:S02]  /*0ef0*/  CS2R R14, SRZ ;  /* 0x00000000000e7805 */ /* 0x000fe4000001ff00 */
[----:B------:R-:W-:Y:S01]  /*0f00*/  SEL R20, R20, RZ, P3 ;  /* 0x000000ff14147207 */ /* 0x000fe20001800000 */
[----:B------:R-:W-:-:S04]  /*0f10*/  IMAD.WIDE R64, R6, 0x4, R64 ;  /* 0x0000000406407825 */ /* 0x000fc800078e0240 */
[----:B------:R-:W-:Y:S01]  /*0f20*/  FFMA R48, R7, R58, R20 ;  /* 0x0000003a07307223 */ /* 0x000fe20000000014 */
[----:B------:R-:W-:Y:S02]  /*0f30*/  CS2R R20, SRZ ;  /* 0x0000000000147805 */ /* 0x000fe4000001ff00 */
[----:B0-----:R-:W-:Y:S01]  /*0f40*/  CS2R R22, SRZ ;  /* 0x0000000000167805 */ /* 0x001fe2000001ff00 */
[----:B------:R-:W0:Y:S05]  /*0f50*/  LDC.64 R58, c[0x0][0x228] ;  /* 0x00008a00ff3a7b82 */ /* 0x000e2a0000000a00 */
[----:B------:R-:W3:Y:S01]  /*0f60*/  @P5 LDG.E.EL.128 R20, desc[UR4][R62.64] ;  /* 0x000000043e145981 */ /* 0x000ee2000c2e1d00 */
[----:B-----5:R-:W-:-:S02]  /*0f70*/  SEL R6, R32, RZ, P1 ;  /* 0x000000ff20067207 */ /* 0x020fc40000800000 */
[----:B------:R-:W-:Y:S02]  /*0f80*/  SEL R7, R33, RZ, P1 ;  /* 0x000000ff21077207 */ /* 0x000fe40000800000 */
[----:B--2---:R-:W-:Y:S02]  /*0f90*/  SEL R31, R31, RZ, P4 ;  /* 0x000000ff1f1f7207 */ /* 0x004fe40002000000 */
[----:B----4-:R-:W-:-:S05]  /*0fa0*/  SEL R12, R27, RZ, P4 ;  /* 0x000000ff1b0c7207 */ /* 0x010fca0002000000 */
[----:B------:R-:W-:Y:S01]  /*0fb0*/  FFMA R31, R31, R38, R12 ;  /* 0x000000261f1f7223 */ /* 0x000fe2000000000c */
[----:B------:R-:W-:Y:S02]  /*0fc0*/  CS2R R12, SRZ ;  /* 0x00000000000c7805 */ /* 0x000fe4000001ff00 */
[----:B------:R-:W-:-:S04]  /*0fd0*/  SEL R29, R29, RZ, P4 ;  /* 0x000000ff1d1d7207 */ /* 0x000fc80002000000 */
[----:B------:R-:W2:Y:S01]  /*0fe0*/  @P4 LDG.E.EL.128 R12, desc[UR4][R64.64] ;  /* 0x00000004400c4981 */ /* 0x000ea2000c2e1d00 */
[----:B------:R-:W-:Y:S02]  /*0ff0*/  SEL R38, R25, RZ, P4 ;  /* 0x000000ff19267207 */ /* 0x000fe40002000000 */
[----:B------:R-:W-:Y:S02]  /*1000*/  SEL R49, R26, RZ, P4 ;  /* 0x000000ff1a317207 */ /* 0x000fe40002000000 */
[----:B------:R-:W-:Y:S02]  /*1010*/  SEL R26, R34, RZ, P1 ;  /* 0x000000ff221a7207 */ /* 0x000fe40000800000 */
[----:B------:R-:W-:Y:S02]  /*1020*/  SEL R27, R35, RZ, P1 ;  /* 0x000000ff231b7207 */ /* 0x000fe40000800000 */
[----:B------:R-:W-:Y:S01]  /*1030*/  ISETP.LT.U32.AND P1, PT, R44, 0x58, P0 ;  /* 0x000000582c00780c */ /* 0x000fe20000721070 */
[----:B------:R-:W-:Y:S01]  /*1040*/  FFMA R29, R29, R36, R38 ;  /* 0x000000241d1d7223 */ /* 0x000fe20000000026 */
[----:B------:R-:W-:-:S02]  /*1050*/  SEL R30, R30, RZ, P4 ;  /* 0x000000ff1e1e7207 */ /* 0x000fc40002000000 */
[----:B---3--:R-:W-:Y:S02]  /*1060*/  SEL R38, R19, RZ, P6 ;  /* 0x000000ff13267207 */ /* 0x008fe40003000000 */
[----:B------:R-:W-:Y:S02]  /*1070*/  SEL R19, R28, RZ, P4 ;  /* 0x000000ff1c137207 */ /* 0x000fe40002000000 */
[----:B------:R-:W-:Y:S01]  /*1080*/  SEL R28, R24, RZ, P4 ;  /* 0x000000ff181c7207 */ /* 0x000fe20002000000 */
[----:B------:R-:W-:Y:S01]  /*1090*/  VIADD R24, R2, 0xfffffef8 ;  /* 0xfffffef802187836 */ /* 0x000fe20000000000 */
[----:B------:R-:W-:Y:S02]  /*10a0*/  CS2R R32, SRZ ;  /* 0x0000000000207805 */ /* 0x000fe4000001ff00 */
[----:B------:R-:W-:Y:S01]  /*10b0*/  CS2R R34, SRZ ;  /* 0x0000000000227805 */ /* 0x000fe2000001ff00 */
[----:B------:R-:W-:Y:S01]  /*10c0*/  FFMA R30, R30, R37, R49 ;  /* 0x000000251e1e7223 */ /* 0x000fe20000000031 */
[----:B------:R-:W-:-:S02]  /*10d0*/  SEL R25, R16, RZ, P6 ;  /* 0x000000ff10197207 */ /* 0x000fc40003000000 */
[----:B------:R-:W-:Y:S02]  /*10e0*/  SEL R36, R17, RZ, P6 ;  /* 0x000000ff11247207 */ /* 0x000fe40003000000 */
[----:B------:R-:W-:Y:S01]  /*10f0*/  SEL R37, R18, RZ, P6 ;  /* 0x000000ff12257207 */ /* 0x000fe20003000000 */
[----:B------:R0:W3:Y:S01]  /*1100*/  @P1 LDG.E.EL.128 R32, desc[UR4][R60.64] ;  /* 0x000000043c201981 */ /* 0x0000e2000c2e1d00 */
[----:B------:R-:W-:Y:S02]  /*1110*/  SEL R17, R8, RZ, P3 ;  /* 0x000000ff08117207 */ /* 0x000fe40001800000 */
[----:B------:R-:W-:Y:S02]  /*1120*/  SEL R18, R9, RZ, P3 ;  /* 0x000000ff09127207 */ /* 0x000fe40001800000 */
[----:B------:R-:W-:Y:S02]  /*1130*/  SEL R16, R10, RZ, P3 ;  /* 0x000000ff0a107207 */ /* 0x000fe40001800000 */
[----:B------:R-:W-:-:S02]  /*1140*/  SEL R49, R11, RZ, P3 ;  /* 0x000000ff0b317207 */ /* 0x000fc40001800000 */
[----:B------:R-:W-:Y:S01]  /*1150*/  ISETP.LT.U32.AND P3, PT, R24, 0x58, P0 ;  /* 0x000000581800780c */ /* 0x000fe20000761070 */
[----:B------:R-:W-:Y:S02]  /*1160*/  IMAD.IADD R41, R41, 0x1, R24 ;  /* 0x0000000129297824 */ /* 0x000fe400078e0218 */
[----:B------:R-:W-:Y:S01]  /*1170*/  FFMA R42, R19, R42, R28 ;  /* 0x0000002a132a7223 */ /* 0x000fe2000000001c */
[----:B------:R-:W-:Y:S01]  /*1180*/  FADD R48, R17, R48 ;  /* 0x0000003011307221 */ /* 0x000fe20000000000 */
[----:B------:R-:W-:Y:S01]  /*1190*/  FADD R43, R18, R43 ;  /* 0x0000002b122b7221 */ /* 0x000fe20000000000 */
[----:B------:R-:W-:Y:S01]  /*11a0*/  FADD R45, R16, R45 ;  /* 0x0000002d102d7221 */ /* 0x000fe20000000000 */
[----:B------:R-:W-:Y:S02]  /*11b0*/  CS2R R8, SRZ ;  /* 0x0000000000087805 */ /* 0x000fe4000001ff00 */
[----:B------:R-:W-:Y:S02]  /*11c0*/  CS2R R10, SRZ ;  /* 0x00000000000a7805 */ /* 0x000fe4000001ff00 */
[----:B------:R-:W-:-:S02]  /*11d0*/  CS2R R16, SRZ ;  /* 0x0000000000107805 */ /* 0x000fc4000001ff00 */
[----:B------:R-:W-:Y:S01]  /*11e0*/  CS2R R18, SRZ ;  /* 0x0000000000127805 */ /* 0x000fe2000001ff00 */
[----:B0-----:R-:W-:-:S04]  /*11f0*/  IMAD.WIDE R60, R41, 0x4, R58 ;  /* 0x00000004293c7825 */ /* 0x001fc800078e023a */
[----:B------:R-:W-:Y:S01]  /*1200*/  IMAD.WIDE R62, R41, 0x4, R56 ;  /* 0x00000004293e7825 */ /* 0x000fe200078e0238 */
[----:B------:R-:W4:Y:S04]  /*1210*/  @P3 LDG.E.EL.128 R8, desc[UR4][R60.64] ;  /* 0x000000043c083981 */ /* 0x000f28000c2e1d00 */
[----:B------:R-:W5:Y:S01]  /*1220*/  @P3 LDG.E.EL.128 R16, desc[UR4][R62.64] ;  /* 0x000000043e103981 */ /* 0x000f62000c2e1d00 */
[----:B------:R-:W-:Y:S01]  /*1230*/  FADD R28, R49, R40 ;  /* 0x00000028311c7221 */ /* 0x000fe20000000000 */
[----:B------:R-:W-:Y:S01]  /*1240*/  IMAD.IADD R39, R39, 0x1, R24 ;  /* 0x0000000127277824 */ /* 0x000fe200078e0218 */
[----:B------:R-:W-:Y:S02]  /*1250*/  SEL R20, R20, RZ, P5 ;  /* 0x000000ff14147207 */ /* 0x000fe40002800000 */
[----:B------:R-:W-:-:S02]  /*1260*/  SEL R21, R21, RZ, P5 ;  /* 0x000000ff15157207 */ /* 0x000fc40002800000 */
[----:B------:R-:W-:Y:S01]  /*1270*/  SEL R22, R22, RZ, P5 ;  /* 0x000000ff16167207 */ /* 0x000fe20002800000 */
[----:B------:R-:W-:-:S04]  /*1280*/  IMAD.WIDE R56, R39, 0x4, R56 ;  /* 0x0000000427387825 */ /* 0x000fc800078e0238 */
[----:B------:R-:W-:Y:S01]  /*1290*/  FADD R41, R20, R20 ;  /* 0x0000001414297221 */ /* 0x000fe20000000000 */
[----:B------:R-:W-:Y:S01]  /*12a0*/  FADD R40, R21, R21 ;  /* 0x0000001515287221 */ /* 0x000fe20000000000 */
[----:B------:R-:W-:-:S04]  /*12b0*/  IMAD.WIDE R58, R39, 0x4, R58 ;  /* 0x00000004273a7825 */ /* 0x000fc800078e023a */
[----:B------:R-:W-:Y:S01]  /*12c0*/  FADD R39, R22, R22 ;  /* 0x0000001616277221 */ /* 0x000fe20000000000 */
[----:B------:R-:W-:Y:S02]  /*12d0*/  CS2R R20, SRZ ;  /* 0x0000000000147805 */ /* 0x000fe4000001ff00 */
[----:B------:R-:W-:Y:S02]  /*12e0*/  ISETP.GE.U32.AND P6, PT, R44, 0x58, PT ;  /* 0x000000582c00780c */ /* 0x000fe40003fc6070 */
[----:B--2---:R-:W-:Y:S02]  /*12f0*/  SEL R49, R12, RZ, P4 ;  /* 0x000000ff0c317207 */ /* 0x004fe40002000000 */
[----:B------:R-:W-:Y:S02]  /*1300*/  SEL R12, R13, RZ, P4 ;  /* 0x000000ff0d0c7207 */ /* 0x000fe40002000000 */
[----:B------:R-:W-:Y:S02]  /*1310*/  SEL R13, R14, RZ, P4 ;  /* 0x000000ff0e0d7207 */ /* 0x000fe40002000000 */
[----:B------:R-:W-:-:S02]  /*1320*/  SEL R14, R15, RZ, P4 ;  /* 0x000000ff0f0e7207 */ /* 0x000fc40002000000 */
[----:B------:R-:W-:Y:S01]  /*1330*/  ISETP.LT.U32.AND P4, PT, R24, 0x58, P2 ;  /* 0x000000581800780c */ /* 0x000fe20001781070 */
[----:B------:R-:W-:Y:S01]  /*1340*/  FADD R49, R49, R42 ;  /* 0x0000002a31317221 */ /* 0x000fe20000000000 */
[----:B------:R-:W-:Y:S02]  /*1350*/  SEL R42, R23, RZ, P5 ;  /* 0x000000ff172a7207 */ /* 0x000fe40002800000 */
[----:B------:R-:W-:Y:S01]  /*1360*/  CS2R R22, SRZ ;  /* 0x0000000000167805 */ /* 0x000fe2000001ff00 */
[----:B------:R-:W-:Y:S01]  /*1370*/  FADD R29, R12, R29 ;  /* 0x0000001d0c1d7221 */ /* 0x000fe20000000000 */
[----:B------:R-:W-:Y:S01]  /*1380*/  FADD R30, R13, R30 ;  /* 0x0000001e0d1e7221 */ /* 0x000fe20000000000 */
[----:B------:R-:W-:Y:S01]  /*1390*/  FADD R31, R14, R31 ;  /* 0x0000001f0e1f7221 */ /* 0x000fe20000000000 */
[----:B------:R-:W-:Y:S02]  /*13a0*/  CS2R R12, SRZ ;  /* 0x00000000000c7805 */ /* 0x000fe4000001ff00 */
[----:B------:R-:W-:-:S03]  /*13b0*/  CS2R R14, SRZ ;  /* 0x00000000000e7805 */ /* 0x000fc6000001ff00 */
[----:B------:R0:W2:Y:S01]  /*13c0*/  @P4 LDG.E.EL.128 R20, desc[UR4][R56.64] ;  /* 0x0000000438144981 */ /* 0x0000a2000c2e1d00 */
[----:B------:R-:W-:-:S03]  /*13d0*/  ISETP.GT.AND P5, PT, R2, 0x1b7, PT ;  /* 0x000001b70200780c */ /* 0x000fc60003fa4270 */
[----:B------:R1:W2:Y:S01]  /*13e0*/  @P4 LDG.E.EL.128 R12, desc[UR4][R58.64] ;  /* 0x000000043a0c4981 */ /* 0x0002a2000c2e1d00 */
[----:B---3--:R-:W-:Y:S02]  /*13f0*/  SEL R32, R32, RZ, P1 ;  /* 0x000000ff20207207 */ /* 0x008fe40000800000 */
[----:B------:R-:W-:Y:S02]  /*1400*/  SEL R33, R33, RZ, P1 ;  /* 0x000000ff21217207 */ /* 0x000fe40000800000 */
[----:B------:R-:W-:Y:S02]  /*1410*/  SEL R34, R34, RZ, P1 ;  /* 0x000000ff22227207 */ /* 0x000fe40000800000 */
[----:B------:R-:W-:Y:S02]  /*1420*/  SEL R35, R35, RZ, P1 ;  /* 0x000000ff23237207 */ /* 0x000fe40000800000 */
[----:B------:R-:W-:Y:S01]  /*1430*/  ISETP.LT.U32.AND P1, PT, R5, 0x58, P0 ;  /* 0x000000580500780c */ /* 0x000fe20000721070 */
[----:B------:R-:W-:Y:S01]  /*1440*/  FADD R42, R42, R42 ;  /* 0x0000002a2a2a7221 */ /* 0x000fe20000000000 */
[----:B------:R-:W-:Y:S01]  /*1450*/  @P6 FSEL R41, R48, RZ, P5 ;  /* 0x000000ff30296208 */ /* 0x000fe20002800000 */
[----:B------:R-:W-:Y:S01]  /*1460*/  FADD R48, R32, R32 ;  /* 0x0000002020307221 */ /* 0x000fe20000000000 */
[----:B------:R-:W-:Y:S01]  /*1470*/  @P6 FSEL R40, R43, RZ, P5 ;  /* 0x000000ff2b286208 */ /* 0x000fe20002800000 */
[----:B------:R-:W-:Y:S01]  /*1480*/  FADD R43, R33, R33 ;  /* 0x00000021212b7221 */ /* 0x000fe20000000000 */
[----:B------:R-:W-:Y:S01]  /*1490*/  @P6 FSEL R39, R45, RZ, P5 ;  /* 0x000000ff2d276208 */ /* 0x000fe20002800000 */
[----:B------:R-:W-:Y:S01]  /*14a0*/  FADD R44, R34, R34 ;  /* 0x00000022222c7221 */ /* 0x000fe20000000000 */
[----:B------:R-:W-:Y:S01]  /*14b0*/  FADD R45, R35, R35 ;  /* 0x00000023232d7221 */ /* 0x000fe20000000000 */
[----:B------:R-:W-:-:S02]  /*14c0*/  @P6 FSEL R42, R28, RZ, P5 ;  /* 0x000000ff1c2a6208 */ /* 0x000fc40002800000 */
[----:B------:R-:W-:Y:S02]  /*14d0*/  @P6 FSEL R48, R49, RZ, P5 ;  /* 0x000000ff31306208 */ /* 0x000fe40002800000 */
[----:B------:R-:W-:Y:S02]  /*14e0*/  @P6 FSEL R43, R29, RZ, P5 ;  /* 0x000000ff1d2b6208 */ /* 0x000fe40002800000 */
[----:B------:R-:W-:Y:S02]  /*14f0*/  CS2R R28, SRZ ;  /* 0x00000000001c7805 */ /* 0x000fe4000001ff00 */
[----:B------:R-:W-:Y:S02]  /*1500*/  @P6 FSEL R44, R30, RZ, P5 ;  /* 0x000000ff1e2c6208 */ /* 0x000fe40002800000 */
[----:B------:R-:W-:Y:S02]  /*1510*/  @P6 FSEL R45, R31, RZ, P5 ;  /* 0x000000ff1f2d6208 */ /* 0x000fe40002800000 */
[----:B------:R-:W-:-:S02]  /*1520*/  CS2R R30, SRZ ;  /* 0x00000000001e7805 */ /* 0x000fc4000001ff00 */
[----:B------:R-:W-:Y:S02]  /*1530*/  ISETP.LT.U32.AND P6, PT, R0, 0x58, P0 ;  /* 0x000000580000780c */ /* 0x000fe400007c1070 */
[----:B----4-:R-:W-:Y:S02]  /*1540*/  SEL R49, R8, RZ, P3 ;  /* 0x000000ff08317207 */ /* 0x010fe40001800000 */
[----:B0-----:R-:W-:Y:S01]  /*1550*/  SEL R56, R9, RZ, P3 ;  /* 0x000000ff09387207 */ /* 0x001fe20001800000 */
[----:B------:R-:W3:Y:S01]  /*1560*/  @P1 LDG.E.EL.128 R28, desc[UR4][R54.64] ;  /* 0x00000004361c1981 */ /* 0x000ee2000c2e1d00 */
[----:B------:R-:W-:Y:S02]  /*1570*/  SEL R57, R10, RZ, P3 ;  /* 0x000000ff0a397207 */ /* 0x000fe40001800000 */
[----:B-1----:R-:W-:Y:S02]  /*1580*/  SEL R58, R11, RZ, P3 ;  /* 0x000000ff0b3a7207 */ /* 0x002fe40001800000 */
[----:B-----5:R-:W-:-:S02]  /*1590*/  SEL R60, R16, RZ, P3 ;  /* 0x000000ff103c7207 */ /* 0x020fc40001800000 */
[----:B------:R-:W-:Y:S02]  /*15a0*/  SEL R59, R17, RZ, P3 ;  /* 0x000000ff113b7207 */ /* 0x000fe40001800000 */
[----:B------:R-:W-:Y:S02]  /*15b0*/  SEL R62, R18, RZ, P3 ;  /* 0x000000ff123e7207 */ /* 0x000fe40001800000 */
[----:B------:R-:W-:Y:S02]  /*15c0*/  SEL R61, R19, RZ, P3 ;  /* 0x000000ff133d7207 */ /* 0x000fe40001800000 */
[----:B------:R-:W-:Y:S02]  /*15d0*/  ISETP.LT.U32.AND P3, PT, R0, 0x58, P2 ;  /* 0x000000580000780c */ /* 0x000fe40001761070 */
[----:B------:R-:W-:Y:S02]  /*15e0*/  CS2R R8, SRZ ;  /* 0x0000000000087805 */ /* 0x000fe4000001ff00 */
[----:B------:R-:W-:-:S02]  /*15f0*/  CS2R R10, SRZ ;  /* 0x00000000000a7805 */ /* 0x000fc4000001ff00 */
[----:B------:R-:W-:Y:S02]  /*1600*/  ISETP.LT.U32.AND P5, PT, R5, 0x58, P2 ;  /* 0x000000580500780c */ /* 0x000fe400017a1070 */
[----:B------:R-:W-:Y:S02]  /*1610*/  CS2R R32, SRZ ;  /* 0x0000000000207805 */ /* 0x000fe4000001ff00 */
[----:B------:R-:W-:Y:S02]  /*1620*/  CS2R R34, SRZ ;  /* 0x0000000000227805 */ /* 0x000fe4000001ff00 */
[----:B------:R-:W-:Y:S02]  /*1630*/  CS2R R16, SRZ ;  /* 0x0000000000107805 */ /* 0x000fe4000001ff00 */
[----:B------:R-:W-:Y:S01]  /*1640*/  CS2R R18, SRZ ;  /* 0x0000000000127805 */ /* 0x000fe2000001ff00 */
[----:B------:R2:W4:Y:S04]  /*1650*/  @P6 LDG.E.EL.128 R8, desc[UR4][R52.64] ;  /* 0x0000000434086981 */ /* 0x000528000c2e1d00 */
[----:B------:R-:W5:Y:S04]  /*1660*/  @P3 LDG.E.EL.128 R32, desc[UR4][R46.64] ;  /* 0x000000042e203981 */ /* 0x000f68000c2e1d00 */
[----:B------:R-:W5:Y:S01]  /*1670*/  @P5 LDG.E.EL.128 R16, desc[UR4][R50.64] ;  /* 0x0000000432105981 */ /* 0x000f62000c2e1d00 */
[----:B--2---:R-:W-:-:S02]  /*1680*/  SEL R53, R20, RZ, P4 ;  /* 0x000000ff14357207 */ /* 0x004fc40002000000 */
[----:B------:R-:W-:Y:S02]  /*1690*/  SEL R20, R21, RZ, P4 ;  /* 0x000000ff15147207 */ /* 0x000fe40002000000 */
[----:B------:R-:W-:Y:S02]  /*16a0*/  SEL R21, R22, RZ, P4 ;  /* 0x000000ff16157207 */ /* 0x000fe40002000000 */
[----:B------:R-:W-:Y:S02]  /*16b0*/  SEL R12, R12, RZ, P4 ;  /* 0x000000ff0c0c7207 */ /* 0x000fe40002000000 */
[----:B------:R-:W-:Y:S02]  /*16c0*/  SEL R13, R13, RZ, P4 ;  /* 0x000000ff0d0d7207 */ /* 0x000fe40002000000 */
[----:B------:R-:W-:Y:S02]  /*16d0*/  SEL R14, R14, RZ, P4 ;  /* 0x000000ff0e0e7207 */ /* 0x000fe40002000000 */
[----:B------:R-:W-:-:S02]  /*16e0*/  SEL R15, R15, RZ, P4 ;  /* 0x000000ff0f0f7207 */ /* 0x000fc40002000000 */
[----:B------:R-:W-:Y:S02]  /*16f0*/  SEL R22, R23, RZ, P4 ;  /* 0x000000ff17167207 */ /* 0x000fe40002000000 */
[----:B------:R-:W-:-:S13]  /*1700*/  ISETP.GE.U32.AND P4, PT, R24, 0x58, PT ;  /* 0x000000581800780c */ /* 0x000fda0003f86070 */
[----:B------:R-:W-:Y:S01]  /*1710*/  @!P4 FADD R45, R58, R61 ;  /* 0x0000003d3a2dc221 */ /* 0x000fe20000000000 */
[----:B------:R-:W-:Y:S01]  /*1720*/  @!P4 FADD R44, R57, R62 ;  /* 0x0000003e392cc221 */ /* 0x000fe20000000000 */
[----:B------:R-:W-:Y:S01]  /*1730*/  @!P4 FADD R43, R56, R59 ;  /* 0x0000003b382bc221 */ /* 0x000fe20000000000 */
[----:B------:R-:W-:Y:S01]  /*1740*/  @!P4 FADD R48, R49, R60 ;  /* 0x0000003c3130c221 */ /* 0x000fe20000000000 */
[----:B------:R-:W-:Y:S01]  /*1750*/  @!P4 FADD R42, R15, R22 ;  /* 0x000000160f2ac221 */ /* 0x000fe20000000000 */
[----:B------:R-:W-:Y:S01]  /*1760*/  @!P4 FADD R39, R14, R21 ;  /* 0x000000150e27c221 */ /* 0x000fe20000000000 */
[----:B------:R-:W-:Y:S01]  /*1770*/  @!P4 FADD R40, R13, R20 ;  /* 0x000000140d28c221 */ /* 0x000fe20000000000 */
[----:B------:R-:W-:Y:S01]  /*1780*/  @!P4 FADD R41, R12, R53 ;  /* 0x000000350c29c221 */ /* 0x000fe20000000000 */
[----:B------:R-:W-:Y:S02]  /*1790*/  ISETP.GE.U32.AND P4, PT, R5, 0x58, PT ;  /* 0x000000580500780c */ /* 0x000fe40003f86070 */
[----:B---3--:R-:W-:-:S02]  /*17a0*/  SEL R28, R28, RZ, P1 ;  /* 0x000000ff1c1c7207 */ /* 0x008fc40000800000 */
[----:B------:R-:W-:Y:S02]  /*17b0*/  SEL R29, R29, RZ, P1 ;  /* 0x000000ff1d1d7207 */ /* 0x000fe40000800000 */
[----:B------:R-:W-:Y:S02]  /*17c0*/  SEL R30, R30, RZ, P1 ;  /* 0x000000ff1e1e7207 */ /* 0x000fe40000800000 */
[----:B------:R-:W-:Y:S02]  /*17d0*/  SEL R31, R31, RZ, P1 ;  /* 0x000000ff1f1f7207 */ /* 0x000fe40000800000 */
[----:B------:R-:W-:Y:S01]  /*17e0*/  ISETP.GE.U32.AND P1, PT, R0, 0x58, PT ;  /* 0x000000580000780c */ /* 0x000fe20003f26070 */
[----:B------:R-:W-:Y:S02]  /*17f0*/  IMAD R0, R4, 0x2100, R2 ;  /* 0x0000210004007824 */ /* 0x000fe400078e0202 */
[----:B------:R-:W0:Y:S01]  /*1800*/  LDC.64 R4, c[0x0][0x268] ;  /* 0x00009a00ff047b82 */ /* 0x000e220000000a00 */
[----:B----4-:R-:W-:-:S02]  /*1810*/  SEL R13, R8, RZ, P6 ;  /* 0x000000ff080d7207 */ /* 0x010fc40003000000 */
[----:B------:R-:W-:Y:S02]  /*1820*/  SEL R8, R9, RZ, P6 ;  /* 0x000000ff09087207 */ /* 0x000fe40003000000 */
[----:B------:R-:W-:Y:S02]  /*1830*/  SEL R9, R10, RZ, P6 ;  /* 0x000000ff0a097207 */ /* 0x000fe40003000000 */
[----:B-----5:R-:W-:Y:S02]  /*1840*/  SEL R34, R34, RZ, P3 ;  /* 0x000000ff22227207 */ /* 0x020fe40001800000 */
[----:B------:R-:W-:Y:S02]  /*1850*/  SEL R32, R32, RZ, P3 ;  /* 0x000000ff20207207 */ /* 0x000fe40001800000 */
[----:B------:R-:W-:Y:S02]  /*1860*/  SEL R33, R33, RZ, P3 ;  /* 0x000000ff21217207 */ /* 0x000fe40001800000 */
[----:B------:R-:W-:-:S02]  /*1870*/  SEL R35, R35, RZ, P3 ;  /* 0x000000ff23237207 */ /* 0x000fc40001800000 */
[----:B------:R-:W-:Y:S01]  /*1880*/  SEL R10, R11, RZ, P6 ;  /* 0x000000ff0b0a7207 */ /* 0x000fe20003000000 */
[----:B------:R-:W-:Y:S01]  /*1890*/  IMAD R11, R3, 0x210, R0 ;  /* 0x00000210030b7824 */ /* 0x000fe200078e0200 */
[----:B------:R-:W-:Y:S02]  /*18a0*/  @P4 FSEL R30, R9, R44, !P1 ;  /* 0x0000002c091e4208 */ /* 0x000fe40004800000 */
[----:B------:R-:W-:Y:S02]  /*18b0*/  ISETP.GE.AND P6, PT, R2, 0x58, PT ;  /* 0x000000580200780c */ /* 0x000fe40003fc6270 */
[----:B------:R-:W-:Y:S02]  /*18c0*/  SEL R9, R18, RZ, P5 ;  /* 0x000000ff12097207 */ /* 0x000fe40002800000 */
[----:B------:R-:W-:Y:S02]  /*18d0*/  SEL R3, R16, RZ, P5 ;  /* 0x000000ff10037207 */ /* 0x000fe40002800000 */
[----:B------:R-:W-:-:S02]  /*18e0*/  SEL R0, R17, RZ, P5 ;  /* 0x000000ff11007207 */ /* 0x000fc40002800000 */
[----:B------:R-:W-:Y:S02]  /*18f0*/  SEL R2, R19, RZ, P5 ;  /* 0x000000ff13027207 */ /* 0x000fe40002800000 */
[----:B------:R-:W-:Y:S02]  /*1900*/  @P4 FSEL R9, R34, R39, !P1 ;  /* 0x0000002722094208 */ /* 0x000fe40004800000 */
[----:B------:R-:W-:Y:S02]  /*1910*/  @P4 FSEL R3, R32, R41, !P1 ;  /* 0x0000002920034208 */ /* 0x000fe40004800000 */
[----:B------:R-:W-:Y:S02]  /*1920*/  @P4 FSEL R0, R33, R40, !P1 ;  /* 0x0000002821004208 */ /* 0x000fe40004800000 */
[----:B------:R-:W-:Y:S02]  /*1930*/  @P4 FSEL R2, R35, R42, !P1 ;  /* 0x0000002a23024208 */ /* 0x000fe40004800000 */
[----:B------:R-:W-:-:S02]  /*1940*/  FSEL R9, R26, R9, !P6 ;  /* 0x000000091a097208 */ /* 0x000fc40007000000 */
[----:B------:R-:W-:Y:S02]  /*1950*/  FSEL R6, R6, R3, !P6 ;  /* 0x0000000306067208 */ /* 0x000fe40007000000 */
[----:B------:R-:W-:Y:S02]  /*1960*/  FSEL R0, R7, R0, !P6 ;  /* 0x0000000007007208 */ /* 0x000fe40007000000 */
[----:B------:R-:W-:Y:S02]  /*1970*/  FSEL R27, R27, R2, !P6 ;  /* 0x000000021b1b7208 */ /* 0x000fe40007000000 */
[----:B------:R-:W-:Y:S02]  /*1980*/  @P4 FSEL R28, R13, R48, !P1 ;  /* 0x000000300d1c4208 */ /* 0x000fe40004800000 */
[----:B------:R-:W-:Y:S02]  /*1990*/  @P4 FSEL R31, R10, R45, !P1 ;  /* 0x0000002d0a1f4208 */ /* 0x000fe40004800000 */
[----:B------:R-:W-:-:S02]  /*19a0*/  @P4 FSEL R29, R8, R43, !P1 ;  /* 0x0000002b081d4208 */ /* 0x000fc40004800000 */
[----:B------:R-:W-:Y:S02]  /*19b0*/  FSETP.GEU.AND P3, PT, R9, RZ, PT ;  /* 0x000000ff0900720b */ /* 0x000fe40003f6e000 */
[----:B------:R-:W-:Y:S02]  /*19c0*/  FSETP.GEU.AND P1, PT, R27, RZ, PT ;  /* 0x000000ff1b00720b */ /* 0x000fe40003f2e000 */
[----:B------:R-:W-:Y:S02]  /*19d0*/  FSETP.GEU.AND P4, PT, R0, RZ, PT ;  /* 0x000000ff0000720b */ /* 0x000fe40003f8e000 */
[----:B------:R-:W-:Y:S01]  /*19e0*/  FSETP.GEU.AND P5, PT, R6, RZ, PT ;  /* 0x000000ff0600720b */ /* 0x000fe20003fae000 */
[----:B------:R-:W-:Y:S01]  /*19f0*/  VIADD R7, R11, 0x1080 ;  /* 0x000010800b077836 */ /* 0x000fe20000000000 */
[----:B------:R-:W-:Y:S01]  /*1a00*/  SEL R10, R9, RZ, P3 ;  /* 0x000000ff090a7207 */ /* 0x000fe20001800000 */
[----:B0-----:R-:W-:Y:S01]  /*1a10*/  IMAD.WIDE R2, R11, 0x4, R4 ;  /* 0x000000040b027825 */ /* 0x001fe200078e0204 */
[----:B------:R-:W-:-:S02]  /*1a20*/  SEL R11, R27, RZ, P1 ;  /* 0x000000ff1b0b7207 */ /* 0x000fc40000800000 */
[----:B------:R-:W-:Y:S02]  /*1a30*/  SEL R9, R0, RZ, P4 ;  /* 0x000000ff00097207 */ /* 0x000fe40002000000 */
[----:B------:R-:W-:Y:S02]  /*1a40*/  SEL R8, R6, RZ, P5 ;  /* 0x000000ff06087207 */ /* 0x000fe40002800000 */
[----:B------:R-:W-:Y:S02]  /*1a50*/  FSEL R25, R25, R28, !P6 ;  /* 0x0000001c19197208 */ /* 0x000fe40007000000 */
[----:B------:R-:W-:Y:S02]  /*1a60*/  FSEL R29, R36, R29, !P6 ;  /* 0x0000001d241d7208 */ /* 0x000fe40007000000 */
[----:B------:R-:W-:Y:S02]  /*1a70*/  FSEL R31, R38, R31, !P6 ;  /* 0x0000001f261f7208 */ /* 0x000fe40007000000 */
[----:B------:R-:W-:Y:S01]  /*1a80*/  FSEL R30, R37, R30, !P6 ;  /* 0x0000001e251e7208 */ /* 0x000fe20007000000 */
[----:B------:R0:W-:Y:S01]  /*1a90*/  @P2 STG.E.128 desc[UR4][R2.64], R8 ;  /* 0x0000000802002986 */ /* 0x0001e2000c101d04 */
[----:B------:R-:W-:-:S02]  /*1aa0*/  FSETP.GEU.AND P1, PT, R31, RZ, PT ;  /* 0x000000ff1f00720b */ /* 0x000fc40003f2e000 */
[C---:B------:R-:W-:Y:S02]  /*1ab0*/  FSETP.GEU.AND P2, PT, R30.reuse, RZ, PT ;  /* 0x000000ff1e00720b */ /* 0x040fe40003f4e000 */
[----:B------:R-:W-:Y:S02]  /*1ac0*/  FSETP.GEU.AND P3, PT, R29, RZ, PT ;  /* 0x000000ff1d00720b */ /* 0x000fe40003f6e000 */
[----:B------:R-:W-:Y:S01]  /*1ad0*/  FSETP.GEU.AND P4, PT, R25, RZ, PT ;  /* 0x000000ff1900720b */ /* 0x000fe20003f8e000 */
[----:B------:R-:W-:Y:S01]  /*1ae0*/  IMAD.WIDE R4, R7, 0x4, R4 ;  /* 0x0000000407047825 */ /* 0x000fe200078e0204 */
[----:B------:R-:W-:Y:S02]  /*1af0*/  SEL R31, R31, RZ, P1 ;  /* 0x000000ff1f1f7207 */ /* 0x000fe40000800000 */
[----:B------:R-:W-:Y:S02]  /*1b00*/  SEL R30, R30, RZ, P2 ;  /* 0x000000ff1e1e7207 */ /* 0x000fe40001000000 */
[----:B------:R-:W-:-:S02]  /*1b10*/  SEL R29, R29, RZ, P3 ;  /* 0x000000ff1d1d7207 */ /* 0x000fc40001800000 */
[----:B------:R-:W-:Y:S01]  /*1b20*/  SEL R28, R25, RZ, P4 ;  /* 0x000000ff191c7207 */ /* 0x000fe20002000000 */
[----:B0-----:R-:W-:Y:S06]  /*1b30*/  @!P0 EXIT ;  /* 0x000000000000894d */ /* 0x001fec0003800000 */
[----:B------:R-:W-:Y:S01]  /*1b40*/  STG.E.128 desc[UR4][R4.64], R28 ;  /* 0x0000001c04007986 */ /* 0x000fe2000c101d04 */
[----:B------:R-:W-:Y:S05]  /*1b50*/  EXIT ;  /* 0x000000000000794d */ /* 0x000fea0003800000 */
.L_x_0:
[----:B------:R-:W-:-:S00]  /*1b60*/  BRA `(.L_x_0) ;  /* 0xfffffffc00fc7947 */ /* 0x000fc0000383ffff */
[----:B------:R-:W-:-:S00]  /*1b70*/  NOP ;  /* 0x0000000000007918 */ /* 0x000fc00000000000 */
        /* <DEDUP_REMOVED lines=8> */
.L_x_1:


//--------------------- .nv.global.init           --------------------------
	.section	.nv.global.init,"aw",@progbits
.nv.global.init:
	.type		_$_str,@object
	.size		_$_str,(_$_str_$_2 - _$_str)
_$_str:
        /*0000*/ 	.byte	0x5f, 0x5f, 0x43, 0x55, 0x44, 0x41, 0x5f, 0x46, 0x54, 0x5a, 0x00
	.type		_$_str_$_2,@object
	.size		_$_str_$_2,(.L_1 - _$_str_$_2)
_$_str_$_2:
        /*000b*/ 	.byte	0x5f, 0x5f, 0x43, 0x55, 0x44, 0x41, 0x5f, 0x50, 0x52, 0x45, 0x43, 0x5f, 0x53, 0x51, 0x52, 0x54
        /*001b*/ 	.byte	0x00
.L_1:


//--------------------- .nv.constant0.triton_poi_fused_cat_relu_50 --------------------------
	.section	.nv.constant0.triton_poi_fused_cat_relu_50,"a",@progbits
	.sectionflags	@""
	.align	4
.nv.constant0.triton_poi_fused_cat_relu_50:
	.zero		632
